	.headerflags	@"EF_CUDA_TEXMODE_UNIFIED EF_CUDA_64BIT_ADDRESS EF_CUDA_ACCELERATORS EF_CUDA_SM90 EF_CUDA_VIRTUAL_SM(EF_CUDA_SM90)"
	.elftype	@"ET_EXEC"


//--------------------- .nv.info                  --------------------------
	.section	.nv.info,"",@"SHT_CUDA_INFO"
	.align	4


	//----- nvinfo : EIATTR_REGCOUNT
	.align		4
        /*0000*/ 	.byte	0x04, 0x2f
        /*0002*/ 	.short	(.L_1 - .L_0)
	.align		4
.L_0:
        /*0004*/ 	.word	index@(triton_poi_fused_mul_0)
        /*0008*/ 	.word	0x0000000c


	//----- nvinfo : EIATTR_MIN_STACK_SIZE
	.align		4
.L_1:
        /*000c*/ 	.byte	0x04, 0x12
        /*000e*/ 	.short	(.L_3 - .L_2)
	.align		4
.L_2:
        /*0010*/ 	.word	index@(triton_poi_fused_mul_0)
        /*0014*/ 	.word	0x00000000


	//----- nvinfo : EIATTR_FRAME_SIZE
	.align		4
.L_3:
        /*0018*/ 	.byte	0x04, 0x11
        /*001a*/ 	.short	(.L_5 - .L_4)
	.align		4
.L_4:
        /*001c*/ 	.word	index@(triton_poi_fused_mul_0)
        /*0020*/ 	.word	0x00000000


	//----- nvinfo : EIATTR_MIN_STACK_SIZE
	.align		4
.L_5:
        /*0024*/ 	.byte	0x04, 0x12
        /*0026*/ 	.short	(.L_7 - .L_6)
	.align		4
.L_6:
        /*0028*/ 	.word	index@(triton_poi_fused_mul_0)
        /*002c*/ 	.word	0x00000000
.L_7:


//--------------------- .nv.info.triton_poi_fused_mul_0 --------------------------
	.section	.nv.info.triton_poi_fused_mul_0,"",@"SHT_CUDA_INFO"
	.sectionflags	@""
	.align	4


	//----- nvinfo : EIATTR_CUDA_API_VERSION
	.align		4
        /*0000*/ 	.byte	0x04, 0x37
        /*0002*/ 	.short	(.L_9 - .L_8)
.L_8:
        /*0004*/ 	.word	0x0000007c


	//----- nvinfo : EIATTR_KPARAM_INFO
	.align		4
.L_9:
        /*0008*/ 	.byte	0x04, 0x17
        /*000a*/ 	.short	(.L_11 - .L_10)
.L_10:
        /*000c*/ 	.word	0x00000000
        /*0010*/ 	.short	0x0002
        /*0012*/ 	.short	0x0010
        /*0014*/ 	.byte	0x00, 0xf0, 0x11, 0x00


	//----- nvinfo : EIATTR_KPARAM_INFO
	.align		4
.L_11:
        /*0018*/ 	.byte	0x04, 0x17
        /*001a*/ 	.short	(.L_13 - .L_12)
.L_12:
        /*001c*/ 	.word	0x00000000
        /*0020*/ 	.short	0x0001
        /*0022*/ 	.short	0x0008
        /*0024*/ 	.byte	0x00, 0xf4, 0x21, 0x00


	//----- nvinfo : EIATTR_KPARAM_INFO
	.align		4
.L_13:
        /*0028*/ 	.byte	0x04, 0x17
        /*002a*/ 	.short	(.L_15 - .L_14)
.L_14:
        /*002c*/ 	.word	0x00000000
        /*0030*/ 	.short	0x0000
        /*0032*/ 	.short	0x0000
        /*0034*/ 	.byte	0x00, 0xf4, 0x21, 0x00


	//----- nvinfo : EIATTR_SPARSE_MMA_MASK
	.align		4
.L_15:
        /*0038*/ 	.byte	0x03, 0x50
        /*003a*/ 	.short	0x0000


	//----- nvinfo : EIATTR_MAXREG_COUNT
	.align		4
        /*003c*/ 	.byte	0x03, 0x1b
        /*003e*/ 	.short	0x00ff


	//----- nvinfo : EIATTR_EXIT_INSTR_OFFSETS
	.align		4
        /*0040*/ 	.byte	0x04, 0x1c
        /*0042*/ 	.short	(.L_17 - .L_16)


	//   ....[0]....
.L_16:
        /*0044*/ 	.word	0x00000170


	//   ....[1]....
        /*0048*/ 	.word	0x000001b0


	//----- nvinfo : EIATTR_REQNTID
	.align		4
.L_17:
        /*004c*/ 	.byte	0x04, 0x10
        /*004e*/ 	.short	(.L_19 - .L_18)
.L_18:
        /*0050*/ 	.word	0x00000020
        /*0054*/ 	.word	0x00000001
        /*0058*/ 	.word	0x00000001


	//----- nvinfo : EIATTR_CBANK_PARAM_SIZE
	.align		4
.L_19:
        /*005c*/ 	.byte	0x03, 0x19
        /*005e*/ 	.short	0x0014


	//----- nvinfo : EIATTR_PARAM_CBANK
	.align		4
        /*0060*/ 	.byte	0x04, 0x0a
        /*0062*/ 	.short	(.L_21 - .L_20)
	.align		4
.L_20:
        /*0064*/ 	.word	index@(.nv.constant0.triton_poi_fused_mul_0)
        /*0068*/ 	.short	0x0210
        /*006a*/ 	.short	0x0014


	//----- nvinfo : EIATTR_SW_WAR
	.align		4
.L_21:
        /*006c*/ 	.byte	0x04, 0x36
        /*006e*/ 	.short	(.L_23 - .L_22)
.L_22:
        /*0070*/ 	.word	0x00000008
.L_23:


//--------------------- .nv.callgraph             --------------------------
	.section	.nv.callgraph,"",@"SHT_CUDA_CALLGRAPH"
	.align	4
	.sectionentsize	8
	.align		4
        /*0000*/ 	.word	0x00000000
	.align		4
        /*0004*/ 	.word	0xffffffff
	.align		4
        /*0008*/ 	.word	0x00000000
	.align		4
        /*000c*/ 	.word	0xfffffffe
	.align		4
        /*0010*/ 	.word	0x00000000
	.align		4
        /*0014*/ 	.word	0xfffffffd
	.align		4
        /*0018*/ 	.word	0x00000000
	.align		4
        /*001c*/ 	.word	0xfffffffc


//--------------------- .text.triton_poi_fused_mul_0 --------------------------
	.section	.text.triton_poi_fused_mul_0,"ax",@progbits
	.align	128
        .global         triton_poi_fused_mul_0
        .type           triton_poi_fused_mul_0,@function
        .size           triton_poi_fused_mul_0,(.L_x_1 - triton_poi_fused_mul_0)
        .other          triton_poi_fused_mul_0,@"STO_CUDA_ENTRY STV_DEFAULT"
triton_poi_fused_mul_0:
.text.triton_poi_fused_mul_0:
[----:B------:R-:W0:Y:S02]  /*0000*/  LDC R1, c[0x0][0x28] ;  /* 0x00000a00ff017b82 */ /* 0x000e240000000800 */
[----:B------:R-:W1:Y:S01]  /*0010*/  S2R R0, SR_TID.X ;  /* 0x0000000000007919 */ /* 0x000e620000002100 */
[----:B------:R-:W2:Y:S01]  /*0020*/  LDC.64 R2, c[0x0][0x210] ;  /* 0x00008400ff027b82 */ /* 0x000ea20000000a00 */
[----:B------:R-:W-:Y:S01]  /*0030*/  ULDC.64 UR4, c[0x0][0x208] ;  /* 0x0000820000047ab9 */ /* 0x000fe20000000a00 */
[----:B------:R-:W3:Y:S06]  /*0040*/  S2R R7, SR_CTAID.X ;  /* 0x0000000000077919 */ /* 0x000eec0000002500 */
[----:B------:R-:W4:Y:S01]  /*0050*/  LDC.64 R4, c[0x0][0x218] ;  /* 0x00008600ff047b82 */ /* 0x000f220000000a00 */
[----:B-1----:R-:W-:Y:S01]  /*0060*/  IMAD.SHL.U32 R0, R0, 0x2, RZ ;  /* 0x0000000200007824 */ /* 0x002fe200078e00ff */
[----:B---3--:R-:W-:-:S04]  /*0070*/  SHF.R.S32.HI R6, RZ, 0x19, R7 ;  /* 0x00000019ff067819 */ /* 0x008fc80000011407 */
[----:B------:R-:W-:-:S04]  /*0080*/  LOP3.LUT R0, R0, 0x3e, RZ, 0xc0, !PT ;  /* 0x0000003e00007812 */ /* 0x000fc800078ec0ff */
[----:B------:R-:W-:Y:S02]  /*0090*/  LEA R7, R7, R0, 0x6 ;  /* 0x0000000007077211 */ /* 0x000fe400078e30ff */
[----:B------:R-:W-:Y:S02]  /*00a0*/  SGXT R0, R6, 0x1 ;  /* 0x000000010600781a */ /* 0x000fe40000000200 */
[C---:B------:R-:W-:Y:S01]  /*00b0*/  ISETP.GE.AND P0, PT, R7.reuse, 0x40, PT ;  /* 0x000000400700780c */ /* 0x040fe20003f06270 */
[----:B--2---:R-:W-:Y:S01]  /*00c0*/  IMAD.WIDE R2, R7, 0x4, R2 ;  /* 0x0000000407027825 */ /* 0x004fe200078e0202 */
[----:B------:R-:W-:-:S04]  /*00d0*/  LEA.HI R0, R0, R7, RZ, 0x2 ;  /* 0x0000000700007211 */ /* 0x000fc800078f10ff */
[----:B------:R-:W-:-:S05]  /*00e0*/  LOP3.LUT R0, R0, 0xfffffffc, RZ, 0xc0, !PT ;  /* 0xfffffffc00007812 */ /* 0x000fca00078ec0ff */
[----:B------:R-:W-:Y:S01]  /*00f0*/  IMAD.IADD R9, R7, 0x1, -R0 ;  /* 0x0000000107097824 */ /* 0x000fe200078e0a00 */
[----:B------:R-:W-:-:S03]  /*0100*/  CS2R R6, SRZ ;  /* 0x0000000000067805 */ /* 0x000fc6000001ff00 */
[----:B----4-:R-:W-:Y:S01]  /*0110*/  IMAD.WIDE R4, R9, 0x4, R4 ;  /* 0x0000000409047825 */ /* 0x010fe200078e0204 */
[----:B------:R-:W-:Y:S02]  /*0120*/  CS2R R8, SRZ ;  /* 0x0000000000087805 */ /* 0x000fe4000001ff00 */
[----:B------:R-:W2:Y:S04]  /*0130*/  @!P0 LDG.E.64 R6, desc[UR4][R2.64] ;  /* 0x0000000402068981 */ /* 0x000ea8000c1e1b00 */
[----:B------:R-:W2:Y:S02]  /*0140*/  @!P0 LDG.E.EL.64 R8, desc[UR4][R4.64] ;  /* 0x0000000404088981 */ /* 0x000ea4000c2e1b00 */
[----:B--2---:R-:W-:Y:S01]  /*0150*/  FADD R6, R8, R6 ;  /* 0x0000000608067221 */ /* 0x004fe20000000000 */
[----:B------:R-:W-:Y:S01]  /*0160*/  FADD R7, R9, R7 ;  /* 0x0000000709077221 */ /* 0x000fe20000000000 */
[----:B------:R-:W-:Y:S06]  /*0170*/  @P0 EXIT ;  /* 0x000000000000094d */ /* 0x000fec0003800000 */
[----:B------:R-:W-:Y:S01]  /*0180*/  FMUL R6, R6, 0.5 ;  /* 0x3f00000006067820 */ /* 0x000fe20000400000 */
[----:B------:R-:W-:-:S05]  /*0190*/  FMUL R7, R7, 0.5 ;  /* 0x3f00000007077820 */ /* 0x000fca0000400000 */
[----:B------:R-:W-:Y:S01]  /*01a0*/  STG.E.64 desc[UR4][R2.64], R6 ;  /* 0x0000000602007986 */ /* 0x000fe2000c101b04 */
[----:B------:R-:W-:Y:S05]  /*01b0*/  EXIT ;  /* 0x000000000000794d */ /* 0x000fea0003800000 */
.L_x_0:
[----:B------:R-:W-:-:S00]  /*01c0*/  BRA `(.L_x_0) ;  /* 0xfffffffc00fc7947 */ /* 0x000fc0000383ffff */
[----:B------:R-:W-:-:S00]  /*01d0*/  NOP ;  /* 0x0000000000007918 */ /* 0x000fc00000000000 */
        /* <DEDUP_REMOVED lines=10> */
.L_x_1:


//--------------------- .nv.constant0.triton_poi_fused_mul_0 --------------------------
	.section	.nv.constant0.triton_poi_fused_mul_0,"a",@progbits
	.sectionflags	@""
	.align	4
.nv.constant0.triton_poi_fused_mul_0:
	.zero		548
